	.headerflags	@"EF_CUDA_TEXMODE_UNIFIED EF_CUDA_64BIT_ADDRESS EF_CUDA_ACCELERATORS EF_CUDA_SM90 EF_CUDA_VIRTUAL_SM(EF_CUDA_SM90)"
	.elftype	@"ET_EXEC"


//--------------------- .nv.info                  --------------------------
	.section	.nv.info,"",@"SHT_CUDA_INFO"
	.align	4


	//----- nvinfo : EIATTR_REGCOUNT
	.align		4
        /*0000*/ 	.byte	0x04, 0x2f
        /*0002*/ 	.short	(.L_1 - .L_0)
	.align		4
.L_0:
        /*0004*/ 	.word	index@(triton_poi_fused__to_copy_1)
        /*0008*/ 	.word	0x00000009


	//----- nvinfo : EIATTR_MIN_STACK_SIZE
	.align		4
.L_1:
        /*000c*/ 	.byte	0x04, 0x12
        /*000e*/ 	.short	(.L_3 - .L_2)
	.align		4
.L_2:
        /*0010*/ 	.word	index@(triton_poi_fused__to_copy_1)
        /*0014*/ 	.word	0x00000000


	//----- nvinfo : EIATTR_FRAME_SIZE
	.align		4
.L_3:
        /*0018*/ 	.byte	0x04, 0x11
        /*001a*/ 	.short	(.L_5 - .L_4)
	.align		4
.L_4:
        /*001c*/ 	.word	index@(triton_poi_fused__to_copy_1)
        /*0020*/ 	.word	0x00000000


	//----- nvinfo : EIATTR_MIN_STACK_SIZE
	.align		4
.L_5:
        /*0024*/ 	.byte	0x04, 0x12
        /*0026*/ 	.short	(.L_7 - .L_6)
	.align		4
.L_6:
        /*0028*/ 	.word	index@(triton_poi_fused__to_copy_1)
        /*002c*/ 	.word	0x00000000
.L_7:


//--------------------- .nv.info.triton_poi_fused__to_copy_1 --------------------------
	.section	.nv.info.triton_poi_fused__to_copy_1,"",@"SHT_CUDA_INFO"
	.sectionflags	@""
	.align	4


	//----- nvinfo : EIATTR_CUDA_API_VERSION
	.align		4
        /*0000*/ 	.byte	0x04, 0x37
        /*0002*/ 	.short	(.L_9 - .L_8)
.L_8:
        /*0004*/ 	.word	0x0000007c


	//----- nvinfo : EIATTR_KPARAM_INFO
	.align		4
.L_9:
        /*0008*/ 	.byte	0x04, 0x17
        /*000a*/ 	.short	(.L_11 - .L_10)
.L_10:
        /*000c*/ 	.word	0x00000000
        /*0010*/ 	.short	0x0001
        /*0012*/ 	.short	0x0008
        /*0014*/ 	.byte	0x00, 0xf0, 0x11, 0x00


	//----- nvinfo : EIATTR_KPARAM_INFO
	.align		4
.L_11:
        /*0018*/ 	.byte	0x04, 0x17
        /*001a*/ 	.short	(.L_13 - .L_12)
.L_12:
        /*001c*/ 	.word	0x00000000
        /*0020*/ 	.short	0x0000
        /*0022*/ 	.short	0x0000
        /*0024*/ 	.byte	0x00, 0xf4, 0x21, 0x00


	//----- nvinfo : EIATTR_SPARSE_MMA_MASK
	.align		4
.L_13:
        /*0028*/ 	.byte	0x03, 0x50
        /*002a*/ 	.short	0x0000


	//----- nvinfo : EIATTR_MAXREG_COUNT
	.align		4
        /*002c*/ 	.byte	0x03, 0x1b
        /*002e*/ 	.short	0x00ff


	//----- nvinfo : EIATTR_EXIT_INSTR_OFFSETS
	.align		4
        /*0030*/ 	.byte	0x04, 0x1c
        /*0032*/ 	.short	(.L_15 - .L_14)


	//   ....[0]....
.L_14:
        /*0034*/ 	.word	0x000000e0


	//   ....[1]....
        /*0038*/ 	.word	0x00000110


	//----- nvinfo : EIATTR_REQNTID
	.align		4
.L_15:
        /*003c*/ 	.byte	0x04, 0x10
        /*003e*/ 	.short	(.L_17 - .L_16)
.L_16:
        /*0040*/ 	.word	0x00000020
        /*0044*/ 	.word	0x00000001
        /*0048*/ 	.word	0x00000001


	//----- nvinfo : EIATTR_CBANK_PARAM_SIZE
	.align		4
.L_17:
        /*004c*/ 	.byte	0x03, 0x19
        /*004e*/ 	.short	0x000c


	//----- nvinfo : EIATTR_PARAM_CBANK
	.align		4
        /*0050*/ 	.byte	0x04, 0x0a
        /*0052*/ 	.short	(.L_19 - .L_18)
	.align		4
.L_18:
        /*0054*/ 	.word	index@(.nv.constant0.triton_poi_fused__to_copy_1)
        /*0058*/ 	.short	0x0210
        /*005a*/ 	.short	0x000c


	//----- nvinfo : EIATTR_SW_WAR
	.align		4
.L_19:
        /*005c*/ 	.byte	0x04, 0x36
        /*005e*/ 	.short	(.L_21 - .L_20)
.L_20:
        /*0060*/ 	.word	0x00000008
.L_21:


//--------------------- .nv.callgraph             --------------------------
	.section	.nv.callgraph,"",@"SHT_CUDA_CALLGRAPH"
	.align	4
	.sectionentsize	8
	.align		4
        /*0000*/ 	.word	0x00000000
	.align		4
        /*0004*/ 	.word	0xffffffff
	.align		4
        /*0008*/ 	.word	0x00000000
	.align		4
        /*000c*/ 	.word	0xfffffffe
	.align		4
        /*0010*/ 	.word	0x00000000
	.align		4
        /*0014*/ 	.word	0xfffffffd
	.align		4
        /*0018*/ 	.word	0x00000000
	.align		4
        /*001c*/ 	.word	0xfffffffc


//--------------------- .text.triton_poi_fused__to_copy_1 --------------------------
	.section	.text.triton_poi_fused__to_copy_1,"ax",@progbits
	.align	128
        .global         triton_poi_fused__to_copy_1
        .type           triton_poi_fused__to_copy_1,@function
        .size           triton_poi_fused__to_copy_1,(.L_x_1 - triton_poi_fused__to_copy_1)
        .other          triton_poi_fused__to_copy_1,@"STO_CUDA_ENTRY STV_DEFAULT"
triton_poi_fused__to_copy_1:
.text.triton_poi_fused__to_copy_1:
[----:B------:R-:W0:Y:S02]  /*0000*/  LDC R1, c[0x0][0x28] ;  /* 0x00000a00ff017b82 */ /* 0x000e240000000800 */
[----:B------:R-:W1:Y:S01]  /*0010*/  S2R R6, SR_TID.X ;  /* 0x0000000000067919 */ /* 0x000e620000002100 */
[----:B------:R-:W2:Y:S01]  /*0020*/  LDC.64 R2, c[0x0][0x210] ;  /* 0x00008400ff027b82 */ /* 0x000ea20000000a00 */
[----:B------:R-:W3:Y:S01]  /*0030*/  S2R R5, SR_CTAID.X ;  /* 0x0000000000057919 */ /* 0x000ee20000002500 */
[C---:B-1----:R-:W-:Y:S02]  /*0040*/  LOP3.LUT R0, R6.reuse, 0x7, RZ, 0xc0, !PT ;  /* 0x0000000706007812 */ /* 0x042fe400078ec0ff */
[----:B------:R-:W-:-:S03]  /*0050*/  LOP3.LUT P0, RZ, R6, 0x18, RZ, 0xc0, !PT ;  /* 0x0000001806ff7812 */ /* 0x000fc6000780c0ff */
[----:B---3--:R-:W-:-:S04]  /*0060*/  IMAD R5, R5, 0x8, R0 ;  /* 0x0000000805057824 */ /* 0x008fc800078e0200 */
[C---:B--2---:R-:W-:Y:S01]  /*0070*/  IMAD.WIDE R2, R5.reuse, 0x8, R2 ;  /* 0x0000000805027825 */ /* 0x044fe200078e0202 */
[----:B------:R-:W-:Y:S02]  /*0080*/  I2FP.F32.S32 R0, R5 ;  /* 0x0000000500007245 */ /* 0x000fe40000201400 */
[----:B------:R-:W-:-:S03]  /*0090*/  ISETP.LT.AND P0, PT, R5, 0x8, !P0 ;  /* 0x000000080500780c */ /* 0x000fc60004701270 */
[----:B------:R-:W-:-:S05]  /*00a0*/  FMUL R0, R0, 0.42857143282890319824 ;  /* 0x3edb6db700007820 */ /* 0x000fca0000400000 */
[----:B------:R-:W-:-:S04]  /*00b0*/  FMNMX R0, RZ, R0, !PT ;  /* 0x00000000ff007209 */ /* 0x000fc80007800000 */
[----:B------:R-:W1:Y:S02]  /*00c0*/  F2I.TRUNC.NTZ R4, R0 ;  /* 0x0000000000047305 */ /* 0x000e64000020f100 */
[----:B-1----:R-:W-:Y:S01]  /*00d0*/  SHF.R.S32.HI R5, RZ, 0x1f, R4 ;  /* 0x0000001fff057819 */ /* 0x002fe20000011404 */
[----:B------:R-:W-:Y:S06]  /*00e0*/  @!P0 EXIT ;  /* 0x000000000000894d */ /* 0x000fec0003800000 */
[----:B------:R-:W-:Y:S02]  /*00f0*/  ULDC.64 UR4, c[0x0][0x208] ;  /* 0x0000820000047ab9 */ /* 0x000fe40000000a00 */
[----:B------:R-:W-:Y:S01]  /*0100*/  STG.E.64 desc[UR4][R2.64], R4 ;  /* 0x0000000402007986 */ /* 0x000fe2000c101b04 */
[----:B------:R-:W-:Y:S05]  /*0110*/  EXIT ;  /* 0x000000000000794d */ /* 0x000fea0003800000 */
.L_x_0:
[----:B------:R-:W-:-:S00]  /*0120*/  BRA `(.L_x_0) ;  /* 0xfffffffc00fc7947 */ /* 0x000fc0000383ffff */
[----:B------:R-:W-:-:S00]  /*0130*/  NOP ;  /* 0x0000000000007918 */ /* 0x000fc00000000000 */
        /* <DEDUP_REMOVED lines=12> */
.L_x_1:


//--------------------- .nv.constant0.triton_poi_fused__to_copy_1 --------------------------
	.section	.nv.constant0.triton_poi_fused__to_copy_1,"a",@progbits
	.sectionflags	@""
	.align	4
.nv.constant0.triton_poi_fused__to_copy_1:
	.zero		540
